//
// Generated by NVIDIA NVVM Compiler
//
// Compiler Build ID: CL-36424714
// Cuda compilation tools, release 13.0, V13.0.88
// Based on NVVM 20.0.0
//

.version 9.0
.target sm_100
.address_size 64

	// .globl	_Z12mandelKernelffffPiiiimm

.visible .entry _Z12mandelKernelffffPiiiimm(
	.param .f32 _Z12mandelKernelffffPiiiimm_param_0,
	.param .f32 _Z12mandelKernelffffPiiiimm_param_1,
	.param .f32 _Z12mandelKernelffffPiiiimm_param_2,
	.param .f32 _Z12mandelKernelffffPiiiimm_param_3,
	.param .u64 .ptr .align 1 _Z12mandelKernelffffPiiiimm_param_4,
	.param .u32 _Z12mandelKernelffffPiiiimm_param_5,
	.param .u32 _Z12mandelKernelffffPiiiimm_param_6,
	.param .u32 _Z12mandelKernelffffPiiiimm_param_7,
	.param .u64 _Z12mandelKernelffffPiiiimm_param_8,
	.param .u64 _Z12mandelKernelffffPiiiimm_param_9
)
{
	.reg .pred 	%p<20>;
	.reg .b32 	%r<45>;
	.reg .b32 	%f<20>;
	.reg .b64 	%rd<17>;

	ld.param.f32 	%f9, [_Z12mandelKernelffffPiiiimm_param_0];
	ld.param.f32 	%f10, [_Z12mandelKernelffffPiiiimm_param_1];
	ld.param.f32 	%f11, [_Z12mandelKernelffffPiiiimm_param_2];
	ld.param.f32 	%f12, [_Z12mandelKernelffffPiiiimm_param_3];
	ld.param.u64 	%rd7, [_Z12mandelKernelffffPiiiimm_param_4];
	ld.param.u32 	%r19, [_Z12mandelKernelffffPiiiimm_param_5];
	ld.param.u32 	%r22, [_Z12mandelKernelffffPiiiimm_param_6];
	ld.param.u32 	%r21, [_Z12mandelKernelffffPiiiimm_param_7];
	ld.param.u64 	%rd5, [_Z12mandelKernelffffPiiiimm_param_8];
	ld.param.u64 	%rd6, [_Z12mandelKernelffffPiiiimm_param_9];
	cvta.to.global.u64 	%rd1, %rd7;
	mov.u32 	%r23, %ctaid.x;
	mov.u32 	%r24, %ntid.x;
	mov.u32 	%r25, %tid.x;
	mad.lo.s32 	%r26, %r23, %r24, %r25;
	cvt.u32.u64 	%r27, %rd5;
	mul.lo.s32 	%r1, %r26, %r27;
	mov.u32 	%r28, %ctaid.y;
	mov.u32 	%r29, %ntid.y;
	mov.u32 	%r30, %tid.y;
	mad.lo.s32 	%r31, %r28, %r29, %r30;
	cvt.u32.u64 	%r32, %rd6;
	mul.lo.s32 	%r38, %r31, %r32;
	setp.ge.s32 	%p1, %r1, %r19;
	setp.ge.s32 	%p2, %r38, %r22;
	or.pred  	%p3, %p1, %p2;
	@%p3 bra 	$L__BB0_19;
	cvt.s64.s32 	%rd8, %r38;
	add.s64 	%rd2, %rd6, %rd8;
	setp.le.u64 	%p4, %rd2, %rd8;
	@%p4 bra 	$L__BB0_19;
	cvt.s64.s32 	%rd3, %r1;
	add.s64 	%rd4, %rd5, %rd3;
	setp.gt.s32 	%p5, %r21, 0;
	@%p5 bra 	$L__BB0_3;
	bra.uni 	$L__BB0_13;
$L__BB0_3:
	neg.s32 	%r3, %r21;
$L__BB0_4:
	setp.gt.u64 	%p12, %rd4, %rd3;
	@%p12 bra 	$L__BB0_6;
$L__BB0_5:
	add.s32 	%r38, %r38, 1;
	cvt.s64.s32 	%rd16, %r38;
	setp.le.u64 	%p17, %rd2, %rd16;
	setp.ge.s32 	%p18, %r38, %r22;
	or.pred  	%p19, %p18, %p17;
	@%p19 bra 	$L__BB0_19;
	bra.uni 	$L__BB0_4;
$L__BB0_6:
	cvt.rn.f32.s32 	%f13, %r38;
	fma.rn.f32 	%f1, %f12, %f13, %f10;
	mul.lo.s32 	%r6, %r38, %r19;
	mov.u32 	%r39, %r1;
$L__BB0_7:
	setp.ge.s32 	%p13, %r39, %r19;
	@%p13 bra 	$L__BB0_12;
	cvt.rn.f32.s32 	%f14, %r39;
	fma.rn.f32 	%f2, %f11, %f14, %f9;
	mov.b32 	%r41, 0;
	mov.u32 	%r40, %r3;
	mov.f32 	%f18, %f1;
	mov.f32 	%f19, %f2;
$L__BB0_9:
	mul.f32 	%f5, %f19, %f19;
	mul.f32 	%f6, %f18, %f18;
	add.f32 	%f15, %f5, %f6;
	setp.gt.f32 	%p14, %f15, 0f40800000;
	mov.u32 	%r42, %r41;
	@%p14 bra 	$L__BB0_11;
	sub.f32 	%f16, %f5, %f6;
	add.f32 	%f17, %f19, %f19;
	add.f32 	%f19, %f2, %f16;
	fma.rn.f32 	%f18, %f17, %f18, %f1;
	add.s32 	%r41, %r41, 1;
	add.s32 	%r40, %r40, 1;
	setp.eq.s32 	%p15, %r40, 0;
	mov.u32 	%r42, %r21;
	@%p15 bra 	$L__BB0_11;
	bra.uni 	$L__BB0_9;
$L__BB0_11:
	add.s32 	%r37, %r39, %r6;
	mul.wide.s32 	%rd13, %r37, 4;
	add.s64 	%rd14, %rd1, %rd13;
	st.global.u32 	[%rd14], %r42;
$L__BB0_12:
	add.s32 	%r39, %r39, 1;
	cvt.s64.s32 	%rd15, %r39;
	setp.gt.u64 	%p16, %rd4, %rd15;
	@%p16 bra 	$L__BB0_7;
	bra.uni 	$L__BB0_5;
$L__BB0_13:
	setp.le.u64 	%p6, %rd4, %rd3;
	@%p6 bra 	$L__BB0_18;
	mul.lo.s32 	%r15, %r38, %r19;
	mov.u32 	%r44, %r1;
$L__BB0_15:
	setp.ge.s32 	%p7, %r44, %r19;
	@%p7 bra 	$L__BB0_17;
	add.s32 	%r34, %r44, %r15;
	mul.wide.s32 	%rd9, %r34, 4;
	add.s64 	%rd10, %rd1, %rd9;
	mov.b32 	%r35, 0;
	st.global.u32 	[%rd10], %r35;
$L__BB0_17:
	add.s32 	%r44, %r44, 1;
	cvt.s64.s32 	%rd11, %r44;
	setp.gt.u64 	%p8, %rd4, %rd11;
	@%p8 bra 	$L__BB0_15;
$L__BB0_18:
	add.s32 	%r38, %r38, 1;
	cvt.s64.s32 	%rd12, %r38;
	setp.gt.u64 	%p9, %rd2, %rd12;
	setp.lt.s32 	%p10, %r38, %r22;
	and.pred  	%p11, %p10, %p9;
	@%p11 bra 	$L__BB0_13;
$L__BB0_19:
	ret;

}


// ===== COMPILED SASS (sm_100) =====

	.target	sm_100

	.elftype	@"ET_EXEC"


//--------------------- .note.nv.tkinfo           --------------------------
	.section	.note.nv.tkinfo,"",@"SHT_NOTE"
	.sectionflags	@"SHF_NOTE_NV_TKINFO"
	.tkinfo
        /*0018*/ 	.word	0x00000002
        /*0030*/ 	.string	""
        /*0030*/ 	.string	"ptxas"
        /*0030*/ 	.string	"Cuda compilation tools, release 13.0, V13.0.88"
        /*0030*/ 	.string	"Build cuda_13.0.r13.0/compiler.36424714_0"
        /*0030*/ 	.string	"-arch sm_100 -m 64 "



//--------------------- .note.nv.cuinfo           --------------------------
	.section	.note.nv.cuinfo,"",@"SHT_NOTE"
	.sectionflags	@"SHF_NOTE_NV_CUINFO"
        /*0018*/ 	.short	0x0002
        /*001a*/ 	.short	0x0064
        /*001c*/ 	.short	0x0082
	.zero		2


//--------------------- .nv.info                  --------------------------
	.section	.nv.info,"",@"SHT_CUDA_INFO"
	.align	4


	//----- nvinfo : EIATTR_REGCOUNT
	.align		4
        /*0000*/ 	.byte	0x04, 0x2f
        /*0002*/ 	.short	(.L_1 - .L_0)
	.align		4
.L_0:
        /*0004*/ 	.word	index@(_Z12mandelKernelffffPiiiimm)
        /*0008*/ 	.word	0x00000015


	//----- nvinfo : EIATTR_FRAME_SIZE
	.align		4
.L_1:
        /*000c*/ 	.byte	0x04, 0x11
        /*000e*/ 	.short	(.L_3 - .L_2)
	.align		4
.L_2:
        /*0010*/ 	.word	index@(_Z12mandelKernelffffPiiiimm)
        /*0014*/ 	.word	0x00000000


	//----- nvinfo : EIATTR_MIN_STACK_SIZE
	.align		4
.L_3:
        /*0018*/ 	.byte	0x04, 0x12
        /*001a*/ 	.short	(.L_5 - .L_4)
	.align		4
.L_4:
        /*001c*/ 	.word	index@(_Z12mandelKernelffffPiiiimm)
        /*0020*/ 	.word	0x00000000
.L_5:


//--------------------- .nv.compat                --------------------------
	.section	.nv.compat,"",@"SHT_CUDA_COMPAT_INFO"
	.align	4
        /*0000*/ 	.byte	0x02, 0x09, 0x00, 0x00, 0x02, 0x02, 0x01, 0x00, 0x02, 0x05, 0x05, 0x00, 0x03, 0x07, 0x01, 0x01
        /*0010*/ 	.byte	0x02, 0x03, 0x00, 0x00, 0x02, 0x06, 0x01, 0x00, 0x04, 0x0b, 0x08, 0x00, 0x01, 0x00, 0x00, 0x00
        /*0020*/ 	.byte	0x00, 0x00, 0x00, 0x00


//--------------------- .nv.info._Z12mandelKernelffffPiiiimm --------------------------
	.section	.nv.info._Z12mandelKernelffffPiiiimm,"",@"SHT_CUDA_INFO"
	.sectionflags	@""
	.align	4


	//----- nvinfo : EIATTR_CUDA_API_VERSION
	.align		4
        /*0000*/ 	.byte	0x04, 0x37
        /*0002*/ 	.short	(.L_7 - .L_6)
.L_6:
        /*0004*/ 	.word	0x00000082


	//----- nvinfo : EIATTR_KPARAM_INFO
	.align		4
.L_7:
        /*0008*/ 	.byte	0x04, 0x17
        /*000a*/ 	.short	(.L_9 - .L_8)
.L_8:
        /*000c*/ 	.word	0x00000000
        /*0010*/ 	.short	0x0009
        /*0012*/ 	.short	0x0030
        /*0014*/ 	.byte	0x00, 0xf0, 0x21, 0x00


	//----- nvinfo : EIATTR_KPARAM_INFO
	.align		4
.L_9:
        /*0018*/ 	.byte	0x04, 0x17
        /*001a*/ 	.short	(.L_11 - .L_10)
.L_10:
        /*001c*/ 	.word	0x00000000
        /*0020*/ 	.short	0x0008
        /*0022*/ 	.short	0x0028
        /*0024*/ 	.byte	0x00, 0xf0, 0x21, 0x00


	//----- nvinfo : EIATTR_KPARAM_INFO
	.align		4
.L_11:
        /*0028*/ 	.byte	0x04, 0x17
        /*002a*/ 	.short	(.L_13 - .L_12)
.L_12:
        /*002c*/ 	.word	0x00000000
        /*0030*/ 	.short	0x0007
        /*0032*/ 	.short	0x0020
        /*0034*/ 	.byte	0x00, 0xf0, 0x11, 0x00


	//----- nvinfo : EIATTR_KPARAM_INFO
	.align		4
.L_13:
        /*0038*/ 	.byte	0x04, 0x17
        /*003a*/ 	.short	(.L_15 - .L_14)
.L_14:
        /*003c*/ 	.word	0x00000000
        /*0040*/ 	.short	0x0006
        /*0042*/ 	.short	0x001c
        /*0044*/ 	.byte	0x00, 0xf0, 0x11, 0x00


	//----- nvinfo : EIATTR_KPARAM_INFO
	.align		4
.L_15:
        /*0048*/ 	.byte	0x04, 0x17
        /*004a*/ 	.short	(.L_17 - .L_16)
.L_16:
        /*004c*/ 	.word	0x00000000
        /*0050*/ 	.short	0x0005
        /*0052*/ 	.short	0x0018
        /*0054*/ 	.byte	0x00, 0xf0, 0x11, 0x00


	//----- nvinfo : EIATTR_KPARAM_INFO
	.align		4
.L_17:
        /*0058*/ 	.byte	0x04, 0x17
        /*005a*/ 	.short	(.L_19 - .L_18)
.L_18:
        /*005c*/ 	.word	0x00000000
        /*0060*/ 	.short	0x0004
        /*0062*/ 	.short	0x0010
        /*0064*/ 	.byte	0x00, 0xf5, 0x21, 0x00


	//----- nvinfo : EIATTR_KPARAM_INFO
	.align		4
.L_19:
        /*0068*/ 	.byte	0x04, 0x17
        /*006a*/ 	.short	(.L_21 - .L_20)
.L_20:
        /*006c*/ 	.word	0x00000000
        /*0070*/ 	.short	0x0003
        /*0072*/ 	.short	0x000c
        /*0074*/ 	.byte	0x00, 0xf0, 0x11, 0x00


	//----- nvinfo : EIATTR_KPARAM_INFO
	.align		4
.L_21:
        /*0078*/ 	.byte	0x04, 0x17
        /*007a*/ 	.short	(.L_23 - .L_22)
.L_22:
        /*007c*/ 	.word	0x00000000
        /*0080*/ 	.short	0x0002
        /*0082*/ 	.short	0x0008
        /*0084*/ 	.byte	0x00, 0xf0, 0x11, 0x00


	//----- nvinfo : EIATTR_KPARAM_INFO
	.align		4
.L_23:
        /*0088*/ 	.byte	0x04, 0x17
        /*008a*/ 	.short	(.L_25 - .L_24)
.L_24:
        /*008c*/ 	.word	0x00000000
        /*0090*/ 	.short	0x0001
        /*0092*/ 	.short	0x0004
        /*0094*/ 	.byte	0x00, 0xf0, 0x11, 0x00


	//----- nvinfo : EIATTR_KPARAM_INFO
	.align		4
.L_25:
        /*0098*/ 	.byte	0x04, 0x17
        /*009a*/ 	.short	(.L_27 - .L_26)
.L_26:
        /*009c*/ 	.word	0x00000000
        /*00a0*/ 	.short	0x0000
        /*00a2*/ 	.short	0x0000
        /*00a4*/ 	.byte	0x00, 0xf0, 0x11, 0x00


	//----- nvinfo : EIATTR_SPARSE_MMA_MASK
	.align		4
.L_27:
        /*00a8*/ 	.byte	0x03, 0x50
        /*00aa*/ 	.short	0x0000


	//----- nvinfo : EIATTR_MAXREG_COUNT
	.align		4
        /*00ac*/ 	.byte	0x03, 0x1b
        /*00ae*/ 	.short	0x00ff


	//----- nvinfo : EIATTR_MERCURY_ISA_VERSION
	.align		4
        /*00b0*/ 	.byte	0x03, 0x5f
        /*00b2*/ 	.short	0x0101


	//----- nvinfo : EIATTR_VRC_CTA_INIT_COUNT
	.align		4
        /*00b4*/ 	.byte	0x02, 0x4a
	.zero		1
	.zero		1


	//----- nvinfo : EIATTR_EXIT_INSTR_OFFSETS
	.align		4
        /*00b8*/ 	.byte	0x04, 0x1c
        /*00ba*/ 	.short	(.L_29 - .L_28)


	//   ....[0]....
.L_28:
        /*00bc*/ 	.word	0x00000100


	//   ....[1]....
        /*00c0*/ 	.word	0x00000170


	//   ....[2]....
        /*00c4*/ 	.word	0x00000380


	//   ....[3]....
        /*00c8*/ 	.word	0x00000720


	//----- nvinfo : EIATTR_CRS_STACK_SIZE
	.align		4
.L_29:
        /*00cc*/ 	.byte	0x04, 0x1e
        /*00ce*/ 	.short	(.L_31 - .L_30)
.L_30:
        /*00d0*/ 	.word	0x00000000


	//----- nvinfo : EIATTR_CBANK_PARAM_SIZE
	.align		4
.L_31:
        /*00d4*/ 	.byte	0x03, 0x19
        /*00d6*/ 	.short	0x0038


	//----- nvinfo : EIATTR_PARAM_CBANK
	.align		4
        /*00d8*/ 	.byte	0x04, 0x0a
        /*00da*/ 	.short	(.L_33 - .L_32)
	.align		4
.L_32:
        /*00dc*/ 	.word	index@(.nv.constant0._Z12mandelKernelffffPiiiimm)
        /*00e0*/ 	.short	0x0380
        /*00e2*/ 	.short	0x0038


	//----- nvinfo : EIATTR_SW_WAR
	.align		4
.L_33:
        /*00e4*/ 	.byte	0x04, 0x36
        /*00e6*/ 	.short	(.L_35 - .L_34)
.L_34:
        /*00e8*/ 	.word	0x00000008
.L_35:


//--------------------- .nv.callgraph             --------------------------
	.section	.nv.callgraph,"",@"SHT_CUDA_CALLGRAPH"
	.align	4
	.sectionentsize	8
	.align		4
        /*0000*/ 	.word	0x00000000
	.align		4
        /*0004*/ 	.word	0xffffffff
	.align		4
        /*0008*/ 	.word	0x00000000
	.align		4
        /*000c*/ 	.word	0xfffffffe
	.align		4
        /*0010*/ 	.word	0x00000000
	.align		4
        /*0014*/ 	.word	0xfffffffd
	.align		4
        /*0018*/ 	.word	0x00000000
	.align		4
        /*001c*/ 	.word	0xfffffffc


//--------------------- .text._Z12mandelKernelffffPiiiimm --------------------------
	.section	.text._Z12mandelKernelffffPiiiimm,"ax",@progbits
	.align	128
        .global         _Z12mandelKernelffffPiiiimm
        .type           _Z12mandelKernelffffPiiiimm,@function
        .size           _Z12mandelKernelffffPiiiimm,(.L_x_15 - _Z12mandelKernelffffPiiiimm)
        .other          _Z12mandelKernelffffPiiiimm,@"STO_CUDA_ENTRY STV_DEFAULT"
_Z12mandelKernelffffPiiiimm:
.text._Z12mandelKernelffffPiiiimm:
[----:B------:R-:W-:Y:S01]  /*0000*/  LDC R1, c[0x0][0x37c] ;  /* 0x0000df00ff017b82 */ /* 0x000fe20000000800 */
[----:B------:R-:W0:Y:S07]  /*0010*/  S2R R5, SR_TID.Y ;  /* 0x0000000000057919 */ /* 0x000e2e0000002200 */
[----:B------:R-:W1:Y:S01]  /*0020*/  LDC R0, c[0x0][0x360] ;  /* 0x0000d800ff007b82 */ /* 0x000e620000000800 */
[----:B------:R-:W2:Y:S01]  /*0030*/  LDCU UR6, c[0x0][0x3b0] ;  /* 0x00007600ff0677ac */ /* 0x000ea20008000800 */
[----:B------:R-:W1:Y:S01]  /*0040*/  S2R R3, SR_TID.X ;  /* 0x0000000000037919 */ /* 0x000e620000002100 */
[----:B------:R-:W3:Y:S05]  /*0050*/  LDCU UR8, c[0x0][0x3a8] ;  /* 0x00007500ff0877ac */ /* 0x000eea0008000800 */
[----:B------:R-:W0:Y:S01]  /*0060*/  S2UR UR5, SR_CTAID.Y ;  /* 0x00000000000579c3 */ /* 0x000e220000002600 */
[----:B------:R-:W4:Y:S07]  /*0070*/  LDCU.64 UR10, c[0x0][0x398] ;  /* 0x00007300ff0a77ac */ /* 0x000f2e0008000a00 */
[----:B------:R-:W0:Y:S08]  /*0080*/  LDC R2, c[0x0][0x364] ;  /* 0x0000d900ff027b82 */ /* 0x000e300000000800 */
[----:B------:R-:W1:Y:S01]  /*0090*/  S2UR UR4, SR_CTAID.X ;  /* 0x00000000000479c3 */ /* 0x000e620000002500 */
[----:B0-----:R-:W-:-:S04]  /*00a0*/  IMAD R2, R2, UR5, R5 ;  /* 0x0000000502027c24 */ /* 0x001fc8000f8e0205 */
[----:B--2---:R-:W-:Y:S02]  /*00b0*/  IMAD R6, R2, UR6, RZ ;  /* 0x0000000602067c24 */ /* 0x004fe4000f8e02ff */
[----:B-1----:R-:W-:-:S03]  /*00c0*/  IMAD R0, R0, UR4, R3 ;  /* 0x0000000400007c24 */ /* 0x002fc6000f8e0203 */
[----:B----4-:R-:W-:Y:S01]  /*00d0*/  ISETP.GE.AND P0, PT, R6, UR11, PT ;  /* 0x0000000b06007c0c */ /* 0x010fe2000bf06270 */
[----:B---3--:R-:W-:-:S05]  /*00e0*/  IMAD R0, R0, UR8, RZ ;  /* 0x0000000800007c24 */ /* 0x008fca000f8e02ff */
[----:B------:R-:W-:-:S13]  /*00f0*/  ISETP.GE.OR P0, PT, R0, UR10, P0 ;  /* 0x0000000a00007c0c */ /* 0x000fda0008706670 */
[----:B------:R-:W-:Y:S05]  /*0100*/  @P0 EXIT ;  /* 0x000000000000094d */ /* 0x000fea0003800000 */
[----:B------:R-:W0:Y:S01]  /*0110*/  LDCU UR4, c[0x0][0x3b4] ;  /* 0x00007680ff0477ac */ /* 0x000e220008000800 */
[----:B------:R-:W-:Y:S02]  /*0120*/  IADD3 R3, P1, PT, R6, UR6, RZ ;  /* 0x0000000606037c10 */ /* 0x000fe4000ff3e0ff */
[----:B------:R-:W-:Y:S02]  /*0130*/  SHF.R.S32.HI R5, RZ, 0x1f, R6 ;  /* 0x0000001fff057819 */ /* 0x000fe40000011406 */
[----:B------:R-:W-:Y:S02]  /*0140*/  ISETP.GT.U32.AND P0, PT, R3, R6, PT ;  /* 0x000000060300720c */ /* 0x000fe40003f04070 */
[----:B0-----:R-:W-:-:S04]  /*0150*/  IADD3.X R2, PT, PT, R5, UR4, RZ, P1, !PT ;  /* 0x0000000405027c10 */ /* 0x001fc80008ffe4ff */
[----:B------:R-:W-:-:S13]  /*0160*/  ISETP.GT.U32.AND.EX P0, PT, R2, R5, PT, P0 ;  /* 0x000000050200720c */ /* 0x000fda0003f04100 */
[----:B------:R-:W-:Y:S05]  /*0170*/  @!P0 EXIT ;  /* 0x000000000000894d */ /* 0x000fea0003800000 */
[----:B------:R-:W0:Y:S01]  /*0180*/  LDCU UR4, c[0x0][0x3a0] ;  /* 0x00007400ff0477ac */ /* 0x000e220008000800 */
[----:B------:R-:W-:Y:S02]  /*0190*/  IADD3 R5, P0, PT, R0, UR8, RZ ;  /* 0x0000000800057c10 */ /* 0x000fe4000ff1e0ff */
[----:B------:R-:W-:Y:S01]  /*01a0*/  SHF.R.S32.HI R4, RZ, 0x1f, R0 ;  /* 0x0000001fff047819 */ /* 0x000fe20000011400 */
[----:B------:R-:W1:Y:S01]  /*01b0*/  LDCU UR5, c[0x0][0x3ac] ;  /* 0x00007580ff0577ac */ /* 0x000e620008000800 */
[----:B------:R-:W2:Y:S01]  /*01c0*/  LDCU.64 UR6, c[0x0][0x358] ;  /* 0x00006b00ff0677ac */ /* 0x000ea20008000a00 */
[----:B0-----:R-:W-:Y:S01]  /*01d0*/  UISETP.GT.AND UP0, UPT, UR4, URZ, UPT ;  /* 0x000000ff0400728c */ /* 0x001fe2000bf04270 */
[----:B-1----:R-:W-:-:S08]  /*01e0*/  IADD3.X R7, PT, PT, R4, UR5, RZ, P0, !PT ;  /* 0x0000000504077c10 */ /* 0x002fd000087fe4ff */
[----:B--2---:R-:W-:Y:S05]  /*01f0*/  BRA.U UP0, `(.L_x_0) ;  /* 0x0000000100647547 */ /* 0x004fea000b800000 */
.L_x_4:
[----:B------:R-:W-:Y:S01]  /*0200*/  ISETP.GT.U32.AND P0, PT, R5, R0, PT ;  /* 0x000000000500720c */ /* 0x000fe20003f04070 */
[----:B------:R-:W-:Y:S03]  /*0210*/  BSSY.RECONVERGENT B0, `(.L_x_1) ;  /* 0x000000f000007945 */ /* 0x000fe60003800200 */
[----:B------:R-:W-:-:S13]  /*0220*/  ISETP.GT.U32.AND.EX P0, PT, R7, R4, PT, P0 ;  /* 0x000000040700720c */ /* 0x000fda0003f04100 */
[----:B------:R-:W-:Y:S05]  /*0230*/  @!P0 BRA `(.L_x_2) ;  /* 0x0000000000308947 */ /* 0x000fea0003800000 */
[----:B------:R-:W0:Y:S01]  /*0240*/  LDC R13, c[0x0][0x398] ;  /* 0x0000e600ff0d7b82 */ /* 0x000e220000000800 */
[----:B------:R-:W-:-:S07]  /*0250*/  IMAD.MOV.U32 R10, RZ, RZ, R0 ;  /* 0x000000ffff0a7224 */ /* 0x000fce00078e0000 */
.L_x_3:
[----:B0-----:R-:W-:-:S13]  /*0260*/  ISETP.GE.AND P0, PT, R10, R13, PT ;  /* 0x0000000d0a00720c */ /* 0x001fda0003f06270 */
[----:B------:R-:W0:Y:S01]  /*0270*/  @!P0 LDC.64 R8, c[0x0][0x390] ;  /* 0x0000e400ff088b82 */ /* 0x000e220000000a00 */
[----:B------:R-:W-:Y:S02]  /*0280*/  @!P0 IMAD R11, R6, R13, R10 ;  /* 0x0000000d060b8224 */ /* 0x000fe400078e020a */
[----:B------:R-:W-:-:S05]  /*0290*/  VIADD R10, R10, 0x1 ;  /* 0x000000010a0a7836 */ /* 0x000fca0000000000 */
[----:B------:R-:W-:Y:S01]  /*02a0*/  SHF.R.S32.HI R12, RZ, 0x1f, R10 ;  /* 0x0000001fff0c7819 */ /* 0x000fe2000001140a */
[----:B0-----:R-:W-:-:S05]  /*02b0*/  @!P0 IMAD.WIDE R8, R11, 0x4, R8 ;  /* 0x000000040b088825 */ /* 0x001fca00078e0208 */
[----:B------:R1:W-:Y:S01]  /*02c0*/  @!P0 STG.E desc[UR6][R8.64], RZ ;  /* 0x000000ff08008986 */ /* 0x0003e2000c101906 */
[----:B------:R-:W-:-:S04]  /*02d0*/  ISETP.GT.U32.AND P0, PT, R5, R10, PT ;  /* 0x0000000a0500720c */ /* 0x000fc80003f04070 */
[----:B------:R-:W-:-:S13]  /*02e0*/  ISETP.GT.U32.AND.EX P0, PT, R7, R12, PT, P0 ;  /* 0x0000000c0700720c */ /* 0x000fda0003f04100 */
[----:B-1----:R-:W-:Y:S05]  /*02f0*/  @P0 BRA `(.L_x_3) ;  /* 0xfffffffc00d80947 */ /* 0x002fea000383ffff */
.L_x_2:
[----:B------:R-:W-:Y:S05]  /*0300*/  BSYNC.RECONVERGENT B0 ;  /* 0x0000000000007941 */ /* 0x000fea0003800200 */
.L_x_1:
[----:B------:R-:W0:Y:S01]  /*0310*/  LDCU UR4, c[0x0][0x39c] ;  /* 0x00007380ff0477ac */ /* 0x000e220008000800 */
[----:B------:R-:W-:-:S05]  /*0320*/  VIADD R6, R6, 0x1 ;  /* 0x0000000106067836 */ /* 0x000fca0000000000 */
[----:B------:R-:W-:Y:S02]  /*0330*/  ISETP.GT.U32.AND P0, PT, R3, R6, PT ;  /* 0x000000060300720c */ /* 0x000fe40003f04070 */
[----:B------:R-:W-:-:S04]  /*0340*/  SHF.R.S32.HI R9, RZ, 0x1f, R6 ;  /* 0x0000001fff097819 */ /* 0x000fc80000011406 */
[----:B------:R-:W-:Y:S02]  /*0350*/  ISETP.GT.U32.AND.EX P0, PT, R2, R9, PT, P0 ;  /* 0x000000090200720c */ /* 0x000fe40003f04100 */
[----:B0-----:R-:W-:-:S13]  /*0360*/  ISETP.LT.AND P1, PT, R6, UR4, PT ;  /* 0x0000000406007c0c */ /* 0x001fda000bf21270 */
[----:B------:R-:W-:Y:S05]  /*0370*/  @P0 BRA P1, `(.L_x_4) ;  /* 0xfffffffc00a00947 */ /* 0x000fea000083ffff */
[----:B------:R-:W-:Y:S05]  /*0380*/  EXIT ;  /* 0x000000000000794d */ /* 0x000fea0003800000 */
.L_x_0:
[----:B------:R-:W-:-:S12]  /*0390*/  UIADD3 UR4, UPT, UPT, -UR4, URZ, URZ ;  /* 0x000000ff04047290 */ /* 0x000fd8000fffe1ff */
.L_x_13:
[----:B------:R-:W-:Y:S01]  /*03a0*/  ISETP.GT.U32.AND P0, PT, R5, R0, PT ;  /* 0x000000000500720c */ /* 0x000fe20003f04070 */
[----:B------:R-:W-:Y:S03]  /*03b0*/  BSSY.RECONVERGENT B0, `(.L_x_5) ;  /* 0x0000030000007945 */ /* 0x000fe60003800200 */
[----:B------:R-:W-:-:S13]  /*03c0*/  ISETP.GT.U32.AND.EX P0, PT, R7, R4, PT, P0 ;  /* 0x000000040700720c */ /* 0x000fda0003f04100 */
[----:B-1----:R-:W-:Y:S05]  /*03d0*/  @!P0 BRA `(.L_x_6) ;  /* 0x0000000000b48947 */ /* 0x002fea0003800000 */
[----:B------:R-:W0:Y:S01]  /*03e0*/  LDC R10, c[0x0][0x384] ;  /* 0x0000e100ff0a7b82 */ /* 0x000e220000000800 */
[----:B------:R-:W0:Y:S01]  /*03f0*/  LDCU UR5, c[0x0][0x38c] ;  /* 0x00007180ff0577ac */ /* 0x000e220008000800 */
[----:B------:R-:W-:Y:S01]  /*0400*/  I2FP.F32.S32 R9, R6 ;  /* 0x0000000600097245 */ /* 0x000fe20000201400 */
[----:B------:R-:W-:-:S04]  /*0410*/  IMAD.MOV.U32 R8, RZ, RZ, R0 ;  /* 0x000000ffff087224 */ /* 0x000fc800078e0000 */
[----:B0-----:R-:W-:-:S07]  /*0420*/  FFMA R12, R9, UR5, R10 ;  /* 0x00000005090c7c23 */ /* 0x001fce000800000a */
.L_x_12:
[----:B------:R-:W0:Y:S01]  /*0430*/  LDCU UR5, c[0x0][0x398] ;  /* 0x00007300ff0577ac */ /* 0x000e220008000800 */
[----:B------:R-:W-:Y:S01]  /*0440*/  BSSY.RECONVERGENT B1, `(.L_x_7) ;  /* 0x0000021000017945 */ /* 0x000fe20003800200 */
[----:B0-----:R-:W-:-:S13]  /*0450*/  ISETP.GE.AND P0, PT, R8, UR5, PT ;  /* 0x0000000508007c0c */ /* 0x001fda000bf06270 */
[----:B-1----:R-:W-:Y:S05]  /*0460*/  @P0 BRA `(.L_x_8) ;  /* 0x0000000000780947 */ /* 0x002fea0003800000 */
[----:B------:R-:W0:Y:S01]  /*0470*/  LDC R10, c[0x0][0x380] ;  /* 0x0000e000ff0a7b82 */ /* 0x000e220000000800 */
[----:B------:R-:W0:Y:S01]  /*0480*/  LDCU UR5, c[0x0][0x388] ;  /* 0x00007100ff0577ac */ /* 0x000e220008000800 */
[----:B------:R-:W-:Y:S01]  /*0490*/  I2FP.F32.S32 R9, R8 ;  /* 0x0000000800097245 */ /* 0x000fe20000201400 */
[----:B------:R-:W-:Y:S01]  /*04a0*/  BSSY.RECONVERGENT B2, `(.L_x_9) ;  /* 0x0000015000027945 */ /* 0x000fe20003800200 */
[----:B------:R-:W-:-:S04]  /*04b0*/  IMAD.U32 R18, RZ, RZ, UR4 ;  /* 0x00000004ff127e24 */ /* 0x000fc8000f8e00ff */
[----:B------:R-:W1:Y:S01]  /*04c0*/  LDC R17, c[0x0][0x3a0] ;  /* 0x0000e800ff117b82 */ /* 0x000e620000000800 */
[----:B0-----:R-:W-:Y:S01]  /*04d0*/  FFMA R14, R9, UR5, R10 ;  /* 0x00000005090e7c23 */ /* 0x001fe2000800000a */
[----:B------:R-:W-:Y:S02]  /*04e0*/  IMAD.MOV.U32 R9, RZ, RZ, RZ ;  /* 0x000000ffff097224 */ /* 0x000fe400078e00ff */
[----:B------:R-:W-:Y:S02]  /*04f0*/  IMAD.MOV.U32 R10, RZ, RZ, R12 ;  /* 0x000000ffff0a7224 */ /* 0x000fe400078e000c */
[----:B------:R-:W-:-:S07]  /*0500*/  IMAD.MOV.U32 R11, RZ, RZ, R14 ;  /* 0x000000ffff0b7224 */ /* 0x000fce00078e000e */
.L_x_11:
[----:B------:R-:W-:Y:S01]  /*0510*/  FMUL R15, R11, R11 ;  /* 0x0000000b0b0f7220 */ /* 0x000fe20000400000 */
[----:B------:R-:W-:-:S04]  /*0520*/  FMUL R16, R10, R10 ;  /* 0x0000000a0a107220 */ /* 0x000fc80000400000 */
[----:B------:R-:W-:-:S05]  /*0530*/  FADD R13, R15, R16 ;  /* 0x000000100f0d7221 */ /* 0x000fca0000000000 */
[----:B------:R-:W-:-:S13]  /*0540*/  FSETP.GT.AND P0, PT, R13, 4, PT ;  /* 0x408000000d00780b */ /* 0x000fda0003f04000 */
[----:B------:R-:W-:Y:S05]  /*0550*/  @P0 BRA `(.L_x_10) ;  /* 0x0000000000240947 */ /* 0x000fea0003800000 */
[----:B------:R-:W-:Y:S02]  /*0560*/  VIADD R18, R18, 0x1 ;  /* 0x0000000112127836 */ /* 0x000fe40000000000 */
[----:B------:R-:W-:Y:S01]  /*0570*/  FADD R13, R11, R11 ;  /* 0x0000000b0b0d7221 */ /* 0x000fe20000000000 */
[----:B------:R-:W-:Y:S01]  /*0580*/  FADD R11, R15, -R16 ;  /* 0x800000100f0b7221 */ /* 0x000fe20000000000 */
[----:B------:R-:W-:Y:S01]  /*0590*/  VIADD R9, R9, 0x1 ;  /* 0x0000000109097836 */ /* 0x000fe20000000000 */
[----:B------:R-:W-:Y:S01]  /*05a0*/  ISETP.NE.AND P0, PT, R18, RZ, PT ;  /* 0x000000ff1200720c */ /* 0x000fe20003f05270 */
[----:B------:R-:W-:Y:S01]  /*05b0*/  FFMA R10, R13, R10, R12 ;  /* 0x0000000a0d0a7223 */ /* 0x000fe2000000000c */
[----:B------:R-:W-:-:S11]  /*05c0*/  FADD R11, R14, R11 ;  /* 0x0000000b0e0b7221 */ /* 0x000fd60000000000 */
[----:B------:R-:W-:Y:S05]  /*05d0*/  @P0 BRA `(.L_x_11) ;  /* 0xfffffffc00cc0947 */ /* 0x000fea000383ffff */
[----:B-1----:R-:W-:-:S07]  /*05e0*/  IMAD.MOV.U32 R9, RZ, RZ, R17 ;  /* 0x000000ffff097224 */ /* 0x002fce00078e0011 */
.L_x_10:
[----:B------:R-:W-:Y:S05]  /*05f0*/  BSYNC.RECONVERGENT B2 ;  /* 0x0000000000027941 */ /* 0x000fea0003800200 */
.L_x_9:
[----:B------:R-:W0:Y:S01]  /*0600*/  LDC.64 R10, c[0x0][0x390] ;  /* 0x0000e400ff0a7b82 */ /* 0x000e220000000a00 */
[----:B------:R-:W2:Y:S02]  /*0610*/  LDCU UR5, c[0x0][0x398] ;  /* 0x00007300ff0577ac */ /* 0x000ea40008000800 */
[----:B--2---:R-:W-:-:S04]  /*0620*/  IMAD R13, R6, UR5, R8 ;  /* 0x00000005060d7c24 */ /* 0x004fc8000f8e0208 */
[----:B0-----:R-:W-:-:S05]  /*0630*/  IMAD.WIDE R10, R13, 0x4, R10 ;  /* 0x000000040d0a7825 */ /* 0x001fca00078e020a */
[----:B------:R0:W-:Y:S02]  /*0640*/  STG.E desc[UR6][R10.64], R9 ;  /* 0x000000090a007986 */ /* 0x0001e4000c101906 */
.L_x_8:
[----:B------:R-:W-:Y:S05]  /*0650*/  BSYNC.RECONVERGENT B1 ;  /* 0x0000000000017941 */ /* 0x000fea0003800200 */
.L_x_7:
[----:B------:R-:W-:-:S05]  /*0660*/  VIADD R8, R8, 0x1 ;  /* 0x0000000108087836 */ /* 0x000fca0000000000 */
[----:B------:R-:W-:Y:S02]  /*0670*/  ISETP.GT.U32.AND P0, PT, R5, R8, PT ;  /* 0x000000080500720c */ /* 0x000fe40003f04070 */
[----:B0-----:R-:W-:-:S04]  /*0680*/  SHF.R.S32.HI R10, RZ, 0x1f, R8 ;  /* 0x0000001fff0a7819 */ /* 0x001fc80000011408 */
[----:B------:R-:W-:-:S13]  /*0690*/  ISETP.GT.U32.AND.EX P0, PT, R7, R10, PT, P0 ;  /* 0x0000000a0700720c */ /* 0x000fda0003f04100 */
[----:B------:R-:W-:Y:S05]  /*06a0*/  @P0 BRA `(.L_x_12) ;  /* 0xfffffffc00600947 */ /* 0x000fea000383ffff */
.L_x_6:
[----:B------:R-:W-:Y:S05]  /*06b0*/  BSYNC.RECONVERGENT B0 ;  /* 0x0000000000007941 */ /* 0x000fea0003800200 */
.L_x_5:
[----:B------:R-:W0:Y:S01]  /*06c0*/  LDCU UR5, c[0x0][0x39c] ;  /* 0x00007380ff0577ac */ /* 0x000e220008000800 */
[----:B------:R-:W-:-:S05]  /*06d0*/  VIADD R6, R6, 0x1 ;  /* 0x0000000106067836 */ /* 0x000fca0000000000 */
[----:B------:R-:W-:Y:S02]  /*06e0*/  ISETP.GT.U32.AND P0, PT, R3, R6, PT ;  /* 0x000000060300720c */ /* 0x000fe40003f04070 */
[----:B------:R-:W-:-:S04]  /*06f0*/  SHF.R.S32.HI R9, RZ, 0x1f, R6 ;  /* 0x0000001fff097819 */ /* 0x000fc80000011406 */
[----:B------:R-:W-:-:S04]  /*0700*/  ISETP.GT.U32.AND.EX P0, PT, R2, R9, PT, P0 ;  /* 0x000000090200720c */ /* 0x000fc80003f04100 */
[----:B0-----:R-:W-:-:S13]  /*0710*/  ISETP.GE.OR P0, PT, R6, UR5, !P0 ;  /* 0x0000000506007c0c */ /* 0x001fda000c706670 */
[----:B------:R-:W-:Y:S05]  /*0720*/  @P0 EXIT ;  /* 0x000000000000094d */ /* 0x000fea0003800000 */
[----:B------:R-:W-:Y:S05]  /*0730*/  BRA `(.L_x_13) ;  /* 0xfffffffc00187947 */ /* 0x000fea000383ffff */
.L_x_14:
[----:B------:R-:W-:-:S00]  /*0740*/  BRA `(.L_x_14) ;  /* 0xfffffffc00fc7947 */ /* 0x000fc0000383ffff */
[----:B------:R-:W-:-:S00]  /*0750*/  NOP ;  /* 0x0000000000007918 */ /* 0x000fc00000000000 */
        /* <DEDUP_REMOVED lines=10> */
.L_x_15:


//--------------------- .nv.shared.reserved.0     --------------------------
	.section	.nv.shared.reserved.0,"aw",@nobits
	.weak		__nv_reservedSMEM_offset_0_alias
	.size		__nv_reservedSMEM_offset_0_alias, 0, 64
	.other		__nv_reservedSMEM_offset_0_alias,@"STO_CUDA_RESERVED_SHARED STV_DEFAULT"
__nv_reservedSMEM_offset_0_alias:
	.zero		0
	.zero		64


//--------------------- .nv.constant0._Z12mandelKernelffffPiiiimm --------------------------
	.section	.nv.constant0._Z12mandelKernelffffPiiiimm,"a",@progbits
	.sectionflags	@""
	.align	4
.nv.constant0._Z12mandelKernelffffPiiiimm:
	.zero		952


//--------------------- SYMBOLS --------------------------

	.type		.nv.reservedSmem.offset0,@object
	.size		.nv.reservedSmem.offset0,0x4
